//
// Generated by NVIDIA NVVM Compiler
//
// Compiler Build ID: CL-36424714
// Cuda compilation tools, release 13.0, V13.0.88
// Based on NVVM 20.0.0
//

.version 9.0
.target sm_100
.address_size 64

	// .globl	_Z7mat_mulPKfS0_Pfiii
// _ZZ7mat_mulPKfS0_PfiiiE8shared_A has been demoted
// _ZZ7mat_mulPKfS0_PfiiiE8shared_B has been demoted

.visible .entry _Z7mat_mulPKfS0_Pfiii(
	.param .u64 .ptr .align 1 _Z7mat_mulPKfS0_Pfiii_param_0,
	.param .u64 .ptr .align 1 _Z7mat_mulPKfS0_Pfiii_param_1,
	.param .u64 .ptr .align 1 _Z7mat_mulPKfS0_Pfiii_param_2,
	.param .u32 _Z7mat_mulPKfS0_Pfiii_param_3,
	.param .u32 _Z7mat_mulPKfS0_Pfiii_param_4,
	.param .u32 _Z7mat_mulPKfS0_Pfiii_param_5
)
{
	.reg .pred 	%p<12>;
	.reg .b32 	%r<43>;
	.reg .b32 	%f<63>;
	.reg .b64 	%rd<13>;
	// demoted variable
	.shared .align 4 .b8 _ZZ7mat_mulPKfS0_PfiiiE8shared_A[1024];
	// demoted variable
	.shared .align 4 .b8 _ZZ7mat_mulPKfS0_PfiiiE8shared_B[1024];
	ld.param.u64 	%rd3, [_Z7mat_mulPKfS0_Pfiii_param_0];
	ld.param.u64 	%rd4, [_Z7mat_mulPKfS0_Pfiii_param_1];
	ld.param.u64 	%rd5, [_Z7mat_mulPKfS0_Pfiii_param_2];
	ld.param.u32 	%r24, [_Z7mat_mulPKfS0_Pfiii_param_3];
	ld.param.u32 	%r25, [_Z7mat_mulPKfS0_Pfiii_param_4];
	ld.param.u32 	%r26, [_Z7mat_mulPKfS0_Pfiii_param_5];
	mov.u32 	%r27, %ctaid.y;
	shl.b32 	%r28, %r27, 4;
	mov.u32 	%r40, %tid.y;
	add.s32 	%r2, %r28, %r40;
	mov.u32 	%r29, %ctaid.x;
	shl.b32 	%r3, %r29, 4;
	mov.u32 	%r38, %tid.x;
	add.s32 	%r5, %r3, %r38;
	setp.lt.s32 	%p1, %r26, 1;
	mov.f32 	%f62, 0f00000000;
	@%p1 bra 	$L__BB0_7;
	add.s32 	%r30, %r26, 15;
	shr.u32 	%r31, %r30, 4;
	shl.b32 	%r32, %r40, 6;
	mov.u32 	%r33, _ZZ7mat_mulPKfS0_PfiiiE8shared_A;
	add.s32 	%r6, %r33, %r32;
	shl.b32 	%r34, %r38, 2;
	add.s32 	%r7, %r6, %r34;
	mov.u32 	%r35, _ZZ7mat_mulPKfS0_PfiiiE8shared_B;
	add.s32 	%r9, %r35, %r34;
	add.s32 	%r8, %r9, %r32;
	neg.s32 	%r42, %r31;
	mad.lo.s32 	%r36, %r40, %r25, %r38;
	add.s32 	%r41, %r36, %r3;
	shl.b32 	%r12, %r25, 4;
	mad.lo.s32 	%r39, %r26, %r2, %r38;
	cvta.to.global.u64 	%rd1, %rd3;
	cvta.to.global.u64 	%rd2, %rd4;
	mov.f32 	%f62, 0f00000000;
$L__BB0_2:
	setp.ge.s32 	%p2, %r2, %r24;
	setp.ge.u32 	%p3, %r38, %r26;
	mov.f32 	%f60, 0f00000000;
	or.pred  	%p4, %p2, %p3;
	@%p4 bra 	$L__BB0_4;
	mul.wide.u32 	%rd6, %r39, 4;
	add.s64 	%rd7, %rd1, %rd6;
	ld.global.f32 	%f60, [%rd7];
$L__BB0_4:
	setp.ge.s32 	%p5, %r5, %r25;
	st.shared.f32 	[%r7], %f60;
	setp.ge.u32 	%p6, %r40, %r26;
	mov.f32 	%f61, 0f00000000;
	or.pred  	%p7, %p5, %p6;
	@%p7 bra 	$L__BB0_6;
	mul.wide.u32 	%rd8, %r41, 4;
	add.s64 	%rd9, %rd2, %rd8;
	ld.global.f32 	%f61, [%rd9];
$L__BB0_6:
	st.shared.f32 	[%r8], %f61;
	bar.sync 	0;
	ld.shared.f32 	%f12, [%r6];
	ld.shared.f32 	%f13, [%r9];
	fma.rn.f32 	%f14, %f12, %f13, %f62;
	ld.shared.f32 	%f15, [%r6+4];
	ld.shared.f32 	%f16, [%r9+64];
	fma.rn.f32 	%f17, %f15, %f16, %f14;
	ld.shared.f32 	%f18, [%r6+8];
	ld.shared.f32 	%f19, [%r9+128];
	fma.rn.f32 	%f20, %f18, %f19, %f17;
	ld.shared.f32 	%f21, [%r6+12];
	ld.shared.f32 	%f22, [%r9+192];
	fma.rn.f32 	%f23, %f21, %f22, %f20;
	ld.shared.f32 	%f24, [%r6+16];
	ld.shared.f32 	%f25, [%r9+256];
	fma.rn.f32 	%f26, %f24, %f25, %f23;
	ld.shared.f32 	%f27, [%r6+20];
	ld.shared.f32 	%f28, [%r9+320];
	fma.rn.f32 	%f29, %f27, %f28, %f26;
	ld.shared.f32 	%f30, [%r6+24];
	ld.shared.f32 	%f31, [%r9+384];
	fma.rn.f32 	%f32, %f30, %f31, %f29;
	ld.shared.f32 	%f33, [%r6+28];
	ld.shared.f32 	%f34, [%r9+448];
	fma.rn.f32 	%f35, %f33, %f34, %f32;
	ld.shared.f32 	%f36, [%r6+32];
	ld.shared.f32 	%f37, [%r9+512];
	fma.rn.f32 	%f38, %f36, %f37, %f35;
	ld.shared.f32 	%f39, [%r6+36];
	ld.shared.f32 	%f40, [%r9+576];
	fma.rn.f32 	%f41, %f39, %f40, %f38;
	ld.shared.f32 	%f42, [%r6+40];
	ld.shared.f32 	%f43, [%r9+640];
	fma.rn.f32 	%f44, %f42, %f43, %f41;
	ld.shared.f32 	%f45, [%r6+44];
	ld.shared.f32 	%f46, [%r9+704];
	fma.rn.f32 	%f47, %f45, %f46, %f44;
	ld.shared.f32 	%f48, [%r6+48];
	ld.shared.f32 	%f49, [%r9+768];
	fma.rn.f32 	%f50, %f48, %f49, %f47;
	ld.shared.f32 	%f51, [%r6+52];
	ld.shared.f32 	%f52, [%r9+832];
	fma.rn.f32 	%f53, %f51, %f52, %f50;
	ld.shared.f32 	%f54, [%r6+56];
	ld.shared.f32 	%f55, [%r9+896];
	fma.rn.f32 	%f56, %f54, %f55, %f53;
	ld.shared.f32 	%f57, [%r6+60];
	ld.shared.f32 	%f58, [%r9+960];
	fma.rn.f32 	%f62, %f57, %f58, %f56;
	bar.sync 	0;
	add.s32 	%r42, %r42, 1;
	setp.ne.s32 	%p8, %r42, 0;
	add.s32 	%r41, %r41, %r12;
	add.s32 	%r40, %r40, 16;
	add.s32 	%r39, %r39, 16;
	add.s32 	%r38, %r38, 16;
	@%p8 bra 	$L__BB0_2;
$L__BB0_7:
	setp.ge.s32 	%p9, %r2, %r24;
	setp.ge.s32 	%p10, %r5, %r25;
	or.pred  	%p11, %p9, %p10;
	@%p11 bra 	$L__BB0_9;
	mad.lo.s32 	%r37, %r25, %r2, %r5;
	cvta.to.global.u64 	%rd10, %rd5;
	mul.wide.s32 	%rd11, %r37, 4;
	add.s64 	%rd12, %rd10, %rd11;
	st.global.f32 	[%rd12], %f62;
$L__BB0_9:
	ret;

}


// ===== COMPILED SASS (sm_100) =====

	.target	sm_100

	.elftype	@"ET_EXEC"


//--------------------- .note.nv.tkinfo           --------------------------
	.section	.note.nv.tkinfo,"",@"SHT_NOTE"
	.sectionflags	@"SHF_NOTE_NV_TKINFO"
	.tkinfo
        /*0018*/ 	.word	0x00000002
        /*0030*/ 	.string	""
        /*0030*/ 	.string	"ptxas"
        /*0030*/ 	.string	"Cuda compilation tools, release 13.0, V13.0.88"
        /*0030*/ 	.string	"Build cuda_13.0.r13.0/compiler.36424714_0"
        /*0030*/ 	.string	"-arch sm_100 -m 64 "



//--------------------- .note.nv.cuinfo           --------------------------
	.section	.note.nv.cuinfo,"",@"SHT_NOTE"
	.sectionflags	@"SHF_NOTE_NV_CUINFO"
        /*0018*/ 	.short	0x0002
        /*001a*/ 	.short	0x0064
        /*001c*/ 	.short	0x0082
	.zero		2


//--------------------- .nv.info                  --------------------------
	.section	.nv.info,"",@"SHT_CUDA_INFO"
	.align	4


	//----- nvinfo : EIATTR_REGCOUNT
	.align		4
        /*0000*/ 	.byte	0x04, 0x2f
        /*0002*/ 	.short	(.L_1 - .L_0)
	.align		4
.L_0:
        /*0004*/ 	.word	index@(_Z7mat_mulPKfS0_Pfiii)
        /*0008*/ 	.word	0x00000020


	//----- nvinfo : EIATTR_FRAME_SIZE
	.align		4
.L_1:
        /*000c*/ 	.byte	0x04, 0x11
        /*000e*/ 	.short	(.L_3 - .L_2)
	.align		4
.L_2:
        /*0010*/ 	.word	index@(_Z7mat_mulPKfS0_Pfiii)
        /*0014*/ 	.word	0x00000000


	//----- nvinfo : EIATTR_MIN_STACK_SIZE
	.align		4
.L_3:
        /*0018*/ 	.byte	0x04, 0x12
        /*001a*/ 	.short	(.L_5 - .L_4)
	.align		4
.L_4:
        /*001c*/ 	.word	index@(_Z7mat_mulPKfS0_Pfiii)
        /*0020*/ 	.word	0x00000000
.L_5:


//--------------------- .nv.compat                --------------------------
	.section	.nv.compat,"",@"SHT_CUDA_COMPAT_INFO"
	.align	4
        /*0000*/ 	.byte	0x02, 0x09, 0x00, 0x00, 0x02, 0x02, 0x01, 0x00, 0x02, 0x05, 0x05, 0x00, 0x03, 0x07, 0x01, 0x01
        /*0010*/ 	.byte	0x02, 0x03, 0x00, 0x00, 0x02, 0x06, 0x01, 0x00, 0x04, 0x0b, 0x08, 0x00, 0x09, 0x00, 0x00, 0x00
        /*0020*/ 	.byte	0x00, 0x00, 0x00, 0x00


//--------------------- .nv.info._Z7mat_mulPKfS0_Pfiii --------------------------
	.section	.nv.info._Z7mat_mulPKfS0_Pfiii,"",@"SHT_CUDA_INFO"
	.sectionflags	@""
	.align	4


	//----- nvinfo : EIATTR_CUDA_API_VERSION
	.align		4
        /*0000*/ 	.byte	0x04, 0x37
        /*0002*/ 	.short	(.L_7 - .L_6)
.L_6:
        /*0004*/ 	.word	0x00000082


	//----- nvinfo : EIATTR_KPARAM_INFO
	.align		4
.L_7:
        /*0008*/ 	.byte	0x04, 0x17
        /*000a*/ 	.short	(.L_9 - .L_8)
.L_8:
        /*000c*/ 	.word	0x00000000
        /*0010*/ 	.short	0x0005
        /*0012*/ 	.short	0x0020
        /*0014*/ 	.byte	0x00, 0xf0, 0x11, 0x00


	//----- nvinfo : EIATTR_KPARAM_INFO
	.align		4
.L_9:
        /*0018*/ 	.byte	0x04, 0x17
        /*001a*/ 	.short	(.L_11 - .L_10)
.L_10:
        /*001c*/ 	.word	0x00000000
        /*0020*/ 	.short	0x0004
        /*0022*/ 	.short	0x001c
        /*0024*/ 	.byte	0x00, 0xf0, 0x11, 0x00


	//----- nvinfo : EIATTR_KPARAM_INFO
	.align		4
.L_11:
        /*0028*/ 	.byte	0x04, 0x17
        /*002a*/ 	.short	(.L_13 - .L_12)
.L_12:
        /*002c*/ 	.word	0x00000000
        /*0030*/ 	.short	0x0003
        /*0032*/ 	.short	0x0018
        /*0034*/ 	.byte	0x00, 0xf0, 0x11, 0x00


	//----- nvinfo : EIATTR_KPARAM_INFO
	.align		4
.L_13:
        /*0038*/ 	.byte	0x04, 0x17
        /*003a*/ 	.short	(.L_15 - .L_14)
.L_14:
        /*003c*/ 	.word	0x00000000
        /*0040*/ 	.short	0x0002
        /*0042*/ 	.short	0x0010
        /*0044*/ 	.byte	0x00, 0xf5, 0x21, 0x00


	//----- nvinfo : EIATTR_KPARAM_INFO
	.align		4
.L_15:
        /*0048*/ 	.byte	0x04, 0x17
        /*004a*/ 	.short	(.L_17 - .L_16)
.L_16:
        /*004c*/ 	.word	0x00000000
        /*0050*/ 	.short	0x0001
        /*0052*/ 	.short	0x0008
        /*0054*/ 	.byte	0x00, 0xf5, 0x21, 0x00


	//----- nvinfo : EIATTR_KPARAM_INFO
	.align		4
.L_17:
        /*0058*/ 	.byte	0x04, 0x17
        /*005a*/ 	.short	(.L_19 - .L_18)
.L_18:
        /*005c*/ 	.word	0x00000000
        /*0060*/ 	.short	0x0000
        /*0062*/ 	.short	0x0000
        /*0064*/ 	.byte	0x00, 0xf5, 0x21, 0x00


	//----- nvinfo : EIATTR_SPARSE_MMA_MASK
	.align		4
.L_19:
        /*0068*/ 	.byte	0x03, 0x50
        /*006a*/ 	.short	0x0000


	//----- nvinfo : EIATTR_MAXREG_COUNT
	.align		4
        /*006c*/ 	.byte	0x03, 0x1b
        /*006e*/ 	.short	0x00ff


	//----- nvinfo : EIATTR_NUM_BARRIERS
	.align		4
        /*0070*/ 	.byte	0x02, 0x4c
        /*0072*/ 	.byte	0x01
	.zero		1


	//----- nvinfo : EIATTR_MERCURY_ISA_VERSION
	.align		4
        /*0074*/ 	.byte	0x03, 0x5f
        /*0076*/ 	.short	0x0101


	//----- nvinfo : EIATTR_VRC_CTA_INIT_COUNT
	.align		4
        /*0078*/ 	.byte	0x02, 0x4a
	.zero		1
	.zero		1


	//----- nvinfo : EIATTR_EXIT_INSTR_OFFSETS
	.align		4
        /*007c*/ 	.byte	0x04, 0x1c
        /*007e*/ 	.short	(.L_21 - .L_20)


	//   ....[0]....
.L_20:
        /*0080*/ 	.word	0x000005e0


	//   ....[1]....
        /*0084*/ 	.word	0x00000630


	//----- nvinfo : EIATTR_CBANK_PARAM_SIZE
	.align		4
.L_21:
        /*0088*/ 	.byte	0x03, 0x19
        /*008a*/ 	.short	0x0024


	//----- nvinfo : EIATTR_PARAM_CBANK
	.align		4
        /*008c*/ 	.byte	0x04, 0x0a
        /*008e*/ 	.short	(.L_23 - .L_22)
	.align		4
.L_22:
        /*0090*/ 	.word	index@(.nv.constant0._Z7mat_mulPKfS0_Pfiii)
        /*0094*/ 	.short	0x0380
        /*0096*/ 	.short	0x0024


	//----- nvinfo : EIATTR_SW_WAR
	.align		4
.L_23:
        /*0098*/ 	.byte	0x04, 0x36
        /*009a*/ 	.short	(.L_25 - .L_24)
.L_24:
        /*009c*/ 	.word	0x00000008
.L_25:


//--------------------- .nv.callgraph             --------------------------
	.section	.nv.callgraph,"",@"SHT_CUDA_CALLGRAPH"
	.align	4
	.sectionentsize	8
	.align		4
        /*0000*/ 	.word	0x00000000
	.align		4
        /*0004*/ 	.word	0xffffffff
	.align		4
        /*0008*/ 	.word	0x00000000
	.align		4
        /*000c*/ 	.word	0xfffffffe
	.align		4
        /*0010*/ 	.word	0x00000000
	.align		4
        /*0014*/ 	.word	0xfffffffd
	.align		4
        /*0018*/ 	.word	0x00000000
	.align		4
        /*001c*/ 	.word	0xfffffffc


//--------------------- .text._Z7mat_mulPKfS0_Pfiii --------------------------
	.section	.text._Z7mat_mulPKfS0_Pfiii,"ax",@progbits
	.align	128
        .global         _Z7mat_mulPKfS0_Pfiii
        .type           _Z7mat_mulPKfS0_Pfiii,@function
        .size           _Z7mat_mulPKfS0_Pfiii,(.L_x_3 - _Z7mat_mulPKfS0_Pfiii)
        .other          _Z7mat_mulPKfS0_Pfiii,@"STO_CUDA_ENTRY STV_DEFAULT"
_Z7mat_mulPKfS0_Pfiii:
.text._Z7mat_mulPKfS0_Pfiii:
[----:B------:R-:W-:Y:S01]  /*0000*/  LDC R1, c[0x0][0x37c] ;  /* 0x0000df00ff017b82 */ /* 0x000fe20000000800 */
[----:B------:R-:W0:Y:S01]  /*0010*/  S2R R2, SR_CTAID.Y ;  /* 0x0000000000027919 */ /* 0x000e220000002600 */
[----:B------:R-:W1:Y:S01]  /*0020*/  LDCU UR10, c[0x0][0x3a0] ;  /* 0x00007400ff0a77ac */ /* 0x000e620008000800 */
[----:B------:R-:W-:Y:S01]  /*0030*/  HFMA2 R21, -RZ, RZ, 0, 0 ;  /* 0x00000000ff157431 */ /* 0x000fe200000001ff */
[----:B------:R-:W0:Y:S01]  /*0040*/  S2R R0, SR_TID.Y ;  /* 0x0000000000007919 */ /* 0x000e220000002200 */
[----:B------:R-:W2:Y:S01]  /*0050*/  LDCU.64 UR8, c[0x0][0x358] ;  /* 0x00006b00ff0877ac */ /* 0x000ea20008000a00 */
[----:B------:R-:W3:Y:S01]  /*0060*/  S2R R4, SR_CTAID.X ;  /* 0x0000000000047919 */ /* 0x000ee20000002500 */
[----:B------:R-:W3:Y:S01]  /*0070*/  S2R R13, SR_TID.X ;  /* 0x00000000000d7919 */ /* 0x000ee20000002100 */
[----:B-1----:R-:W-:Y:S01]  /*0080*/  UISETP.GE.AND UP0, UPT, UR10, 0x1, UPT ;  /* 0x000000010a00788c */ /* 0x002fe2000bf06270 */
[----:B0-----:R-:W-:Y:S02]  /*0090*/  LEA R2, R2, R0, 0x4 ;  /* 0x0000000002027211 */ /* 0x001fe400078e20ff */
[----:B---3--:R-:W-:-:S06]  /*00a0*/  LEA R3, R4, R13, 0x4 ;  /* 0x0000000d04037211 */ /* 0x008fcc00078e20ff */
[----:B--2---:R-:W-:Y:S05]  /*00b0*/  BRA.U !UP0, `(.L_x_0) ;  /* 0x00000005083c7547 */ /* 0x004fea000b800000 */
[----:B------:R-:W0:Y:S01]  /*00c0*/  S2UR UR7, SR_CgaCtaId ;  /* 0x00000000000779c3 */ /* 0x000e220000008800 */
[----:B------:R-:W1:Y:S01]  /*00d0*/  LDCU UR11, c[0x0][0x39c] ;  /* 0x00007380ff0b77ac */ /* 0x000e620008000800 */
[----:B------:R-:W-:Y:S01]  /*00e0*/  MOV R21, RZ ;  /* 0x000000ff00157202 */ /* 0x000fe20000000f00 */
[----:B------:R-:W-:Y:S01]  /*00f0*/  IMAD R12, R2, UR10, R13 ;  /* 0x0000000a020c7c24 */ /* 0x000fe2000f8e020d */
[----:B------:R-:W-:Y:S01]  /*0100*/  UMOV UR5, 0x400 ;  /* 0x0000040000057882 */ /* 0x000fe20000000000 */
[----:B------:R-:W-:-:S03]  /*0110*/  UIADD3 UR4, UPT, UPT, UR10, 0xf, URZ ;  /* 0x0000000f0a047890 */ /* 0x000fc6000fffe0ff */
[----:B------:R-:W2:Y:S01]  /*0120*/  LDC R14, c[0x0][0x39c] ;  /* 0x0000e700ff0e7b82 */ /* 0x000ea20000000800 */
[----:B------:R-:W-:Y:S02]  /*0130*/  UIADD3 UR6, UPT, UPT, UR5, 0x400, URZ ;  /* 0x0000040005067890 */ /* 0x000fe4000fffe0ff */
[----:B------:R-:W-:Y:S01]  /*0140*/  USHF.R.U32.HI UR4, URZ, 0x4, UR4 ;  /* 0x00000004ff047899 */ /* 0x000fe20008011604 */
[----:B------:R-:W3:Y:S01]  /*0150*/  LDCU UR13, c[0x0][0x3a0] ;  /* 0x00007400ff0d77ac */ /* 0x000ee20008000800 */
[----:B------:R-:W4:Y:S01]  /*0160*/  LDCU UR12, c[0x0][0x398] ;  /* 0x00007300ff0c77ac */ /* 0x000f220008000800 */
[----:B-1----:R-:W-:Y:S01]  /*0170*/  IMAD R19, R0, UR11, R13 ;  /* 0x0000000b00137c24 */ /* 0x002fe2000f8e020d */
[----:B------:R-:W-:Y:S02]  /*0180*/  UIADD3 UR4, UPT, UPT, -UR4, URZ, URZ ;  /* 0x000000ff04047290 */ /* 0x000fe4000fffe1ff */
[----:B0-----:R-:W-:Y:S02]  /*0190*/  ULEA UR5, UR7, UR5, 0x18 ;  /* 0x0000000507057291 */ /* 0x001fe4000f8ec0ff */
[----:B------:R-:W-:Y:S01]  /*01a0*/  LEA R19, R4, R19, 0x4 ;  /* 0x0000001304137211 */ /* 0x000fe200078e20ff */
[----:B------:R-:W-:-:S03]  /*01b0*/  ULEA UR6, UR7, UR6, 0x18 ;  /* 0x0000000607067291 */ /* 0x000fc6000f8ec0ff */
[----:B------:R-:W-:-:S03]  /*01c0*/  LEA R16, R0, UR5, 0x6 ;  /* 0x0000000500107c11 */ /* 0x000fc6000f8e30ff */
[C---:B------:R-:W-:Y:S02]  /*01d0*/  LEA R17, R13.reuse, UR6, 0x2 ;  /* 0x000000060d117c11 */ /* 0x040fe4000f8e10ff */
[----:B------:R-:W-:Y:S02]  /*01e0*/  LEA R18, R13, R16, 0x2 ;  /* 0x000000100d127211 */ /* 0x000fe400078e10ff */
[----:B---34-:R-:W-:-:S07]  /*01f0*/  LEA R15, R0, R17, 0x6 ;  /* 0x00000011000f7211 */ /* 0x018fce00078e30ff */
.L_x_1:
[----:B------:R-:W-:Y:S01]  /*0200*/  ISETP.GE.U32.AND P1, PT, R13, UR13, PT ;  /* 0x0000000d0d007c0c */ /* 0x000fe2000bf26070 */
[----:B------:R-:W-:Y:S01]  /*0210*/  HFMA2 R22, -RZ, RZ, 0, 0 ;  /* 0x00000000ff167431 */ /* 0x000fe200000001ff */
[----:B------:R-:W-:Y:S02]  /*0220*/  ISETP.GE.U32.AND P0, PT, R0, UR13, PT ;  /* 0x0000000d00007c0c */ /* 0x000fe4000bf06070 */
[----:B------:R-:W-:Y:S02]  /*0230*/  ISETP.GE.OR P1, PT, R2, UR12, P1 ;  /* 0x0000000c02007c0c */ /* 0x000fe40008f26670 */
[----:B--2---:R-:W-:Y:S02]  /*0240*/  ISETP.GE.OR P0, PT, R3, R14, P0 ;  /* 0x0000000e0300720c */ /* 0x004fe40000706670 */
[----:B------:R-:W-:-:S09]  /*0250*/  MOV R29, RZ ;  /* 0x000000ff001d7202 */ /* 0x000fd20000000f00 */
[----:B------:R-:W0:Y:S08]  /*0260*/  @!P1 LDC.64 R6, c[0x0][0x380] ;  /* 0x0000e000ff069b82 */ /* 0x000e300000000a00 */
[----:B------:R-:W1:Y:S01]  /*0270*/  @!P0 LDC.64 R4, c[0x0][0x388] ;  /* 0x0000e200ff048b82 */ /* 0x000e620000000a00 */
[----:B0-----:R-:W-:-:S05]  /*0280*/  @!P1 IMAD.WIDE.U32 R6, R12, 0x4, R6 ;  /* 0x000000040c069825 */ /* 0x001fca00078e0006 */
[----:B------:R-:W2:Y:S01]  /*0290*/  @!P1 LDG.E R29, desc[UR8][R6.64] ;  /* 0x00000008061d9981 */ /* 0x000ea2000c1e1900 */
[----:B-1----:R-:W-:-:S05]  /*02a0*/  @!P0 IMAD.WIDE.U32 R24, R19, 0x4, R4 ;  /* 0x0000000413188825 */ /* 0x002fca00078e0004 */
[----:B------:R-:W3:Y:S01]  /*02b0*/  @!P0 LDG.E R22, desc[UR8][R24.64] ;  /* 0x0000000818168981 */ /* 0x000ee2000c1e1900 */
[----:B------:R-:W-:-:S04]  /*02c0*/  UIADD3 UR4, UPT, UPT, UR4, 0x1, URZ ;  /* 0x0000000104047890 */ /* 0x000fc8000fffe0ff */
[----:B------:R-:W-:Y:S01]  /*02d0*/  UISETP.NE.AND UP0, UPT, UR4, URZ, UPT ;  /* 0x000000ff0400728c */ /* 0x000fe2000bf05270 */
[----:B------:R-:W-:Y:S02]  /*02e0*/  IADD3 R0, PT, PT, R0, 0x10, RZ ;  /* 0x0000001000007810 */ /* 0x000fe40007ffe0ff */
[----:B------:R-:W-:Y:S02]  /*02f0*/  IADD3 R13, PT, PT, R13, 0x10, RZ ;  /* 0x000000100d0d7810 */ /* 0x000fe40007ffe0ff */
[----:B------:R-:W-:Y:S02]  /*0300*/  IADD3 R12, PT, PT, R12, 0x10, RZ ;  /* 0x000000100c0c7810 */ /* 0x000fe40007ffe0ff */
[----:B------:R-:W-:Y:S01]  /*0310*/  LEA R19, R14, R19, 0x4 ;  /* 0x000000130e137211 */ /* 0x000fe200078e20ff */
[----:B--2---:R-:W-:Y:S04]  /*0320*/  STS [R18], R29 ;  /* 0x0000001d12007388 */ /* 0x004fe80000000800 */
[----:B---3--:R-:W-:Y:S01]  /*0330*/  STS [R15], R22 ;  /* 0x000000160f007388 */ /* 0x008fe20000000800 */
[----:B------:R-:W-:Y:S06]  /*0340*/  BAR.SYNC.DEFER_BLOCKING 0x0 ;  /* 0x0000000000007b1d */ /* 0x000fec0000010000 */
[----:B------:R-:W-:Y:S04]  /*0350*/  LDS R28, [R17] ;  /* 0x00000000111c7984 */ /* 0x000fe80000000800 */
[----:B------:R-:W0:Y:S04]  /*0360*/  LDS.128 R8, [R16] ;  /* 0x0000000010087984 */ /* 0x000e280000000c00 */
[----:B------:R-:W1:Y:S04]  /*0370*/  LDS R29, [R17+0x40] ;  /* 0x00004000111d7984 */ /* 0x000e680000000800 */
[----:B------:R-:W2:Y:S04]  /*0380*/  LDS R27, [R17+0x80] ;  /* 0x00008000111b7984 */ /* 0x000ea80000000800 */
[----:B------:R-:W3:Y:S04]  /*0390*/  LDS R26, [R17+0xc0] ;  /* 0x0000c000111a7984 */ /* 0x000ee80000000800 */
[----:B------:R-:W-:Y:S04]  /*03a0*/  LDS R23, [R17+0x100] ;  /* 0x0001000011177984 */ /* 0x000fe80000000800 */
[----:B------:R-:W4:Y:S04]  /*03b0*/  LDS.128 R4, [R16+0x10] ;  /* 0x0000100010047984 */ /* 0x000f280000000c00 */
[----:B------:R-:W5:Y:S04]  /*03c0*/  LDS R20, [R17+0x140] ;  /* 0x0001400011147984 */ /* 0x000f680000000800 */
[----:B------:R-:W5:Y:S04]  /*03d0*/  LDS R25, [R17+0x180] ;  /* 0x0001800011197984 */ /* 0x000f680000000800 */
[----:B------:R-:W5:Y:S04]  /*03e0*/  LDS R22, [R17+0x1c0] ;  /* 0x0001c00011167984 */ /* 0x000f680000000800 */
[----:B------:R-:W-:Y:S01]  /*03f0*/  LDS R24, [R17+0x240] ;  /* 0x0002400011187984 */ /* 0x000fe20000000800 */
[----:B0-----:R-:W-:-:S03]  /*0400*/  FFMA R8, R8, R28, R21 ;  /* 0x0000001c08087223 */ /* 0x001fc60000000015 */
[----:B------:R-:W-:Y:S01]  /*0410*/  LDS R21, [R17+0x200] ;  /* 0x0002000011157984 */ /* 0x000fe20000000800 */
[----:B-1----:R-:W-:-:S04]  /*0420*/  FFMA R8, R29, R9, R8 ;  /* 0x000000091d087223 */ /* 0x002fc80000000008 */
[----:B--2---:R-:W-:-:S04]  /*0430*/  FFMA R27, R27, R10, R8 ;  /* 0x0000000a1b1b7223 */ /* 0x004fc80000000008 */
[----:B---3--:R-:W-:Y:S02]  /*0440*/  FFMA R27, R26, R11, R27 ;  /* 0x0000000b1a1b7223 */ /* 0x008fe4000000001b */
[----:B------:R-:W0:Y:S02]  /*0450*/  LDS.128 R8, [R16+0x20] ;  /* 0x0000200010087984 */ /* 0x000e240000000c00 */
[----:B----4-:R-:W-:-:S04]  /*0460*/  FFMA R23, R4, R23, R27 ;  /* 0x0000001704177223 */ /* 0x010fc8000000001b */
[----:B-----5:R-:W-:Y:S02]  /*0470*/  FFMA R20, R20, R5, R23 ;  /* 0x0000000514147223 */ /* 0x020fe40000000017 */
[----:B------:R-:W1:Y:S02]  /*0480*/  LDS R23, [R17+0x280] ;  /* 0x0002800011177984 */ /* 0x000e640000000800 */
[----:B------:R-:W-:Y:S02]  /*0490*/  FFMA R25, R25, R6, R20 ;  /* 0x0000000619197223 */ /* 0x000fe40000000014 */
[----:B------:R-:W2:Y:S02]  /*04a0*/  LDS R20, [R17+0x2c0] ;  /* 0x0002c00011147984 */ /* 0x000ea40000000800 */
[----:B------:R-:W-:Y:S02]  /*04b0*/  FFMA R27, R22, R7, R25 ;  /* 0x00000007161b7223 */ /* 0x000fe40000000019 */
[----:B------:R-:W-:Y:S04]  /*04c0*/  LDS R25, [R17+0x300] ;  /* 0x0003000011197984 */ /* 0x000fe80000000800 */
[----:B------:R-:W3:Y:S04]  /*04d0*/  LDS.128 R4, [R16+0x30] ;  /* 0x0000300010047984 */ /* 0x000ee80000000c00 */
[----:B------:R-:W4:Y:S01]  /*04e0*/  LDS R22, [R17+0x340] ;  /* 0x0003400011167984 */ /* 0x000f220000000800 */
[----:B0-----:R-:W-:-:S03]  /*04f0*/  FFMA R27, R8, R21, R27 ;  /* 0x00000015081b7223 */ /* 0x001fc6000000001b */
[----:B------:R-:W0:Y:S04]  /*0500*/  LDS R21, [R17+0x380] ;  /* 0x0003800011157984 */ /* 0x000e280000000800 */
[----:B------:R-:W5:Y:S01]  /*0510*/  LDS R8, [R17+0x3c0] ;  /* 0x0003c00011087984 */ /* 0x000f620000000800 */
[----:B------:R-:W-:-:S04]  /*0520*/  FFMA R24, R24, R9, R27 ;  /* 0x0000000918187223 */ /* 0x000fc8000000001b */
[----:B-1----:R-:W-:-:S04]  /*0530*/  FFMA R23, R23, R10, R24 ;  /* 0x0000000a17177223 */ /* 0x002fc80000000018 */
[----:B--2---:R-:W-:-:S04]  /*0540*/  FFMA R11, R20, R11, R23 ;  /* 0x0000000b140b7223 */ /* 0x004fc80000000017 */
[----:B---3--:R-:W-:-:S04]  /*0550*/  FFMA R11, R4, R25, R11 ;  /* 0x00000019040b7223 */ /* 0x008fc8000000000b */
[----:B----4-:R-:W-:-:S04]  /*0560*/  FFMA R22, R22, R5, R11 ;  /* 0x0000000516167223 */ /* 0x010fc8000000000b */
[----:B0-----:R-:W-:-:S04]  /*0570*/  FFMA R21, R21, R6, R22 ;  /* 0x0000000615157223 */ /* 0x001fc80000000016 */
[----:B-----5:R-:W-:Y:S01]  /*0580*/  FFMA R21, R8, R7, R21 ;  /* 0x0000000708157223 */ /* 0x020fe20000000015 */
[----:B------:R-:W-:Y:S06]  /*0590*/  BAR.SYNC.DEFER_BLOCKING 0x0 ;  /* 0x0000000000007b1d */ /* 0x000fec0000010000 */
[----:B------:R-:W-:Y:S05]  /*05a0*/  BRA.U UP0, `(.L_x_1) ;  /* 0xfffffffd00147547 */ /* 0x000fea000b83ffff */
.L_x_0:
[----:B------:R-:W0:Y:S02]  /*05b0*/  LDCU.64 UR4, c[0x0][0x398] ;  /* 0x00007300ff0477ac */ /* 0x000e240008000a00 */
[----:B0-----:R-:W-:-:S04]  /*05c0*/  ISETP.GE.AND P0, PT, R3, UR5, PT ;  /* 0x0000000503007c0c */ /* 0x001fc8000bf06270 */
[----:B------:R-:W-:-:S13]  /*05d0*/  ISETP.GE.OR P0, PT, R2, UR4, P0 ;  /* 0x0000000402007c0c */ /* 0x000fda0008706670 */
[----:B------:R-:W-:Y:S05]  /*05e0*/  @P0 EXIT ;  /* 0x000000000000094d */ /* 0x000fea0003800000 */
[----:B------:R-:W0:Y:S01]  /*05f0*/  LDC.64 R4, c[0x0][0x390] ;  /* 0x0000e400ff047b82 */ /* 0x000e220000000a00 */
[----:B------:R-:W-:-:S04]  /*0600*/  IMAD R3, R2, UR5, R3 ;  /* 0x0000000502037c24 */ /* 0x000fc8000f8e0203 */
[----:B0-----:R-:W-:-:S05]  /*0610*/  IMAD.WIDE R2, R3, 0x4, R4 ;  /* 0x0000000403027825 */ /* 0x001fca00078e0204 */
[----:B------:R-:W-:Y:S01]  /*0620*/  STG.E desc[UR8][R2.64], R21 ;  /* 0x0000001502007986 */ /* 0x000fe2000c101908 */
[----:B------:R-:W-:Y:S05]  /*0630*/  EXIT ;  /* 0x000000000000794d */ /* 0x000fea0003800000 */
.L_x_2:
[----:B------:R-:W-:-:S00]  /*0640*/  BRA `(.L_x_2) ;  /* 0xfffffffc00fc7947 */ /* 0x000fc0000383ffff */
[----:B------:R-:W-:-:S00]  /*0650*/  NOP ;  /* 0x0000000000007918 */ /* 0x000fc00000000000 */
        /* <DEDUP_REMOVED lines=10> */
.L_x_3:


//--------------------- .nv.shared._Z7mat_mulPKfS0_Pfiii --------------------------
	.section	.nv.shared._Z7mat_mulPKfS0_Pfiii,"aw",@nobits
	.sectionflags	@""
	.align	4
.nv.shared._Z7mat_mulPKfS0_Pfiii:
	.zero		3072


//--------------------- .nv.shared.reserved.0     --------------------------
	.section	.nv.shared.reserved.0,"aw",@nobits
	.weak		__nv_reservedSMEM_offset_0_alias
	.size		__nv_reservedSMEM_offset_0_alias, 0, 64
	.other		__nv_reservedSMEM_offset_0_alias,@"STO_CUDA_RESERVED_SHARED STV_DEFAULT"
__nv_reservedSMEM_offset_0_alias:
	.zero		0
	.zero		64


//--------------------- .nv.constant0._Z7mat_mulPKfS0_Pfiii --------------------------
	.section	.nv.constant0._Z7mat_mulPKfS0_Pfiii,"a",@progbits
	.sectionflags	@""
	.align	4
.nv.constant0._Z7mat_mulPKfS0_Pfiii:
	.zero		932


//--------------------- SYMBOLS --------------------------

	.type		.nv.reservedSmem.offset0,@object
	.size		.nv.reservedSmem.offset0,0x4
	.type		.nv.reservedSmem.cap,@object
	.size		.nv.reservedSmem.cap,0x4
